//
// Generated by NVIDIA NVVM Compiler
//
// Compiler Build ID: CL-36424714
// Cuda compilation tools, release 13.0, V13.0.88
// Based on NVVM 20.0.0
//

.version 9.0
.target sm_100
.address_size 64

	// .globl	_Z17vector_sum_kernelPKfPfi
// _ZZ17vector_sum_kernelPKfPfiE10partialSum has been demoted

.visible .entry _Z17vector_sum_kernelPKfPfi(
	.param .u64 .ptr .align 1 _Z17vector_sum_kernelPKfPfi_param_0,
	.param .u64 .ptr .align 1 _Z17vector_sum_kernelPKfPfi_param_1,
	.param .u32 _Z17vector_sum_kernelPKfPfi_param_2
)
{
	.reg .pred 	%p<7>;
	.reg .b32 	%r<17>;
	.reg .b32 	%f<14>;
	.reg .b64 	%rd<11>;
	// demoted variable
	.shared .align 4 .b8 _ZZ17vector_sum_kernelPKfPfiE10partialSum[1024];
	ld.param.u64 	%rd3, [_Z17vector_sum_kernelPKfPfi_param_0];
	ld.param.u64 	%rd2, [_Z17vector_sum_kernelPKfPfi_param_1];
	ld.param.u32 	%r9, [_Z17vector_sum_kernelPKfPfi_param_2];
	cvta.to.global.u64 	%rd1, %rd3;
	mov.u32 	%r1, %tid.x;
	mov.u32 	%r2, %ctaid.x;
	mov.u32 	%r16, %ntid.x;
	mul.lo.s32 	%r10, %r16, %r2;
	shl.b32 	%r11, %r10, 1;
	add.s32 	%r4, %r11, %r1;
	setp.ge.u32 	%p1, %r4, %r9;
	mov.f32 	%f13, 0f00000000;
	@%p1 bra 	$L__BB0_2;
	mul.wide.u32 	%rd4, %r4, 4;
	add.s64 	%rd5, %rd1, %rd4;
	ld.global.f32 	%f6, [%rd5];
	add.f32 	%f13, %f6, 0f00000000;
$L__BB0_2:
	add.s32 	%r5, %r4, %r16;
	setp.ge.u32 	%p2, %r5, %r9;
	@%p2 bra 	$L__BB0_4;
	mul.wide.u32 	%rd6, %r5, 4;
	add.s64 	%rd7, %rd1, %rd6;
	ld.global.f32 	%f7, [%rd7];
	add.f32 	%f13, %f13, %f7;
$L__BB0_4:
	shl.b32 	%r12, %r1, 2;
	mov.u32 	%r13, _ZZ17vector_sum_kernelPKfPfiE10partialSum;
	add.s32 	%r6, %r13, %r12;
	st.shared.f32 	[%r6], %f13;
	bar.sync 	0;
	setp.lt.u32 	%p3, %r16, 2;
	@%p3 bra 	$L__BB0_8;
$L__BB0_5:
	shr.u32 	%r8, %r16, 1;
	setp.ge.u32 	%p4, %r1, %r8;
	@%p4 bra 	$L__BB0_7;
	shl.b32 	%r14, %r8, 2;
	add.s32 	%r15, %r6, %r14;
	ld.shared.f32 	%f8, [%r15];
	ld.shared.f32 	%f9, [%r6];
	add.f32 	%f10, %f8, %f9;
	st.shared.f32 	[%r6], %f10;
$L__BB0_7:
	bar.sync 	0;
	setp.gt.u32 	%p5, %r16, 3;
	mov.u32 	%r16, %r8;
	@%p5 bra 	$L__BB0_5;
$L__BB0_8:
	setp.ne.s32 	%p6, %r1, 0;
	@%p6 bra 	$L__BB0_10;
	ld.shared.f32 	%f11, [_ZZ17vector_sum_kernelPKfPfiE10partialSum];
	cvta.to.global.u64 	%rd8, %rd2;
	mul.wide.u32 	%rd9, %r2, 4;
	add.s64 	%rd10, %rd8, %rd9;
	st.global.f32 	[%rd10], %f11;
$L__BB0_10:
	ret;

}


// ===== COMPILED SASS (sm_100) =====

	.target	sm_100

	.elftype	@"ET_EXEC"


//--------------------- .note.nv.tkinfo           --------------------------
	.section	.note.nv.tkinfo,"",@"SHT_NOTE"
	.sectionflags	@"SHF_NOTE_NV_TKINFO"
	.tkinfo
        /*0018*/ 	.word	0x00000002
        /*0030*/ 	.string	""
        /*0030*/ 	.string	"ptxas"
        /*0030*/ 	.string	"Cuda compilation tools, release 13.0, V13.0.88"
        /*0030*/ 	.string	"Build cuda_13.0.r13.0/compiler.36424714_0"
        /*0030*/ 	.string	"-arch sm_100 -m 64 "



//--------------------- .note.nv.cuinfo           --------------------------
	.section	.note.nv.cuinfo,"",@"SHT_NOTE"
	.sectionflags	@"SHF_NOTE_NV_CUINFO"
        /*0018*/ 	.short	0x0002
        /*001a*/ 	.short	0x0064
        /*001c*/ 	.short	0x0082
	.zero		2


//--------------------- .nv.info                  --------------------------
	.section	.nv.info,"",@"SHT_CUDA_INFO"
	.align	4


	//----- nvinfo : EIATTR_REGCOUNT
	.align		4
        /*0000*/ 	.byte	0x04, 0x2f
        /*0002*/ 	.short	(.L_1 - .L_0)
	.align		4
.L_0:
        /*0004*/ 	.word	index@(_Z17vector_sum_kernelPKfPfi)
        /*0008*/ 	.word	0x00000010


	//----- nvinfo : EIATTR_FRAME_SIZE
	.align		4
.L_1:
        /*000c*/ 	.byte	0x04, 0x11
        /*000e*/ 	.short	(.L_3 - .L_2)
	.align		4
.L_2:
        /*0010*/ 	.word	index@(_Z17vector_sum_kernelPKfPfi)
        /*0014*/ 	.word	0x00000000


	//----- nvinfo : EIATTR_MIN_STACK_SIZE
	.align		4
.L_3:
        /*0018*/ 	.byte	0x04, 0x12
        /*001a*/ 	.short	(.L_5 - .L_4)
	.align		4
.L_4:
        /*001c*/ 	.word	index@(_Z17vector_sum_kernelPKfPfi)
        /*0020*/ 	.word	0x00000000
.L_5:


//--------------------- .nv.compat                --------------------------
	.section	.nv.compat,"",@"SHT_CUDA_COMPAT_INFO"
	.align	4
        /*0000*/ 	.byte	0x02, 0x09, 0x00, 0x00, 0x02, 0x02, 0x01, 0x00, 0x02, 0x05, 0x05, 0x00, 0x03, 0x07, 0x01, 0x01
        /*0010*/ 	.byte	0x02, 0x03, 0x00, 0x00, 0x02, 0x06, 0x01, 0x00, 0x04, 0x0b, 0x08, 0x00, 0x09, 0x00, 0x00, 0x00
        /*0020*/ 	.byte	0x00, 0x00, 0x00, 0x00


//--------------------- .nv.info._Z17vector_sum_kernelPKfPfi --------------------------
	.section	.nv.info._Z17vector_sum_kernelPKfPfi,"",@"SHT_CUDA_INFO"
	.sectionflags	@""
	.align	4


	//----- nvinfo : EIATTR_CUDA_API_VERSION
	.align		4
        /*0000*/ 	.byte	0x04, 0x37
        /*0002*/ 	.short	(.L_7 - .L_6)
.L_6:
        /*0004*/ 	.word	0x00000082


	//----- nvinfo : EIATTR_KPARAM_INFO
	.align		4
.L_7:
        /*0008*/ 	.byte	0x04, 0x17
        /*000a*/ 	.short	(.L_9 - .L_8)
.L_8:
        /*000c*/ 	.word	0x00000000
        /*0010*/ 	.short	0x0002
        /*0012*/ 	.short	0x0010
        /*0014*/ 	.byte	0x00, 0xf0, 0x11, 0x00


	//----- nvinfo : EIATTR_KPARAM_INFO
	.align		4
.L_9:
        /*0018*/ 	.byte	0x04, 0x17
        /*001a*/ 	.short	(.L_11 - .L_10)
.L_10:
        /*001c*/ 	.word	0x00000000
        /*0020*/ 	.short	0x0001
        /*0022*/ 	.short	0x0008
        /*0024*/ 	.byte	0x00, 0xf5, 0x21, 0x00


	//----- nvinfo : EIATTR_KPARAM_INFO
	.align		4
.L_11:
        /*0028*/ 	.byte	0x04, 0x17
        /*002a*/ 	.short	(.L_13 - .L_12)
.L_12:
        /*002c*/ 	.word	0x00000000
        /*0030*/ 	.short	0x0000
        /*0032*/ 	.short	0x0000
        /*0034*/ 	.byte	0x00, 0xf5, 0x21, 0x00


	//----- nvinfo : EIATTR_SPARSE_MMA_MASK
	.align		4
.L_13:
        /*0038*/ 	.byte	0x03, 0x50
        /*003a*/ 	.short	0x0000


	//----- nvinfo : EIATTR_MAXREG_COUNT
	.align		4
        /*003c*/ 	.byte	0x03, 0x1b
        /*003e*/ 	.short	0x00ff


	//----- nvinfo : EIATTR_NUM_BARRIERS
	.align		4
        /*0040*/ 	.byte	0x02, 0x4c
        /*0042*/ 	.byte	0x01
	.zero		1


	//----- nvinfo : EIATTR_MERCURY_ISA_VERSION
	.align		4
        /*0044*/ 	.byte	0x03, 0x5f
        /*0046*/ 	.short	0x0101


	//----- nvinfo : EIATTR_VRC_CTA_INIT_COUNT
	.align		4
        /*0048*/ 	.byte	0x02, 0x4a
	.zero		1
	.zero		1


	//----- nvinfo : EIATTR_EXIT_INSTR_OFFSETS
	.align		4
        /*004c*/ 	.byte	0x04, 0x1c
        /*004e*/ 	.short	(.L_15 - .L_14)


	//   ....[0]....
.L_14:
        /*0050*/ 	.word	0x00000290


	//   ....[1]....
        /*0054*/ 	.word	0x00000310


	//----- nvinfo : EIATTR_CBANK_PARAM_SIZE
	.align		4
.L_15:
        /*0058*/ 	.byte	0x03, 0x19
        /*005a*/ 	.short	0x0014


	//----- nvinfo : EIATTR_PARAM_CBANK
	.align		4
        /*005c*/ 	.byte	0x04, 0x0a
        /*005e*/ 	.short	(.L_17 - .L_16)
	.align		4
.L_16:
        /*0060*/ 	.word	index@(.nv.constant0._Z17vector_sum_kernelPKfPfi)
        /*0064*/ 	.short	0x0380
        /*0066*/ 	.short	0x0014


	//----- nvinfo : EIATTR_SW_WAR
	.align		4
.L_17:
        /*0068*/ 	.byte	0x04, 0x36
        /*006a*/ 	.short	(.L_19 - .L_18)
.L_18:
        /*006c*/ 	.word	0x00000008
.L_19:


//--------------------- .nv.callgraph             --------------------------
	.section	.nv.callgraph,"",@"SHT_CUDA_CALLGRAPH"
	.align	4
	.sectionentsize	8
	.align		4
        /*0000*/ 	.word	0x00000000
	.align		4
        /*0004*/ 	.word	0xffffffff
	.align		4
        /*0008*/ 	.word	0x00000000
	.align		4
        /*000c*/ 	.word	0xfffffffe
	.align		4
        /*0010*/ 	.word	0x00000000
	.align		4
        /*0014*/ 	.word	0xfffffffd
	.align		4
        /*0018*/ 	.word	0x00000000
	.align		4
        /*001c*/ 	.word	0xfffffffc


//--------------------- .text._Z17vector_sum_kernelPKfPfi --------------------------
	.section	.text._Z17vector_sum_kernelPKfPfi,"ax",@progbits
	.align	128
        .global         _Z17vector_sum_kernelPKfPfi
        .type           _Z17vector_sum_kernelPKfPfi,@function
        .size           _Z17vector_sum_kernelPKfPfi,(.L_x_3 - _Z17vector_sum_kernelPKfPfi)
        .other          _Z17vector_sum_kernelPKfPfi,@"STO_CUDA_ENTRY STV_DEFAULT"
_Z17vector_sum_kernelPKfPfi:
.text._Z17vector_sum_kernelPKfPfi:
[----:B------:R-:W-:Y:S01]  /*0000*/  LDC R1, c[0x0][0x37c] ;  /* 0x0000df00ff017b82 */ /* 0x000fe20000000800 */
[----:B------:R-:W0:Y:S01]  /*0010*/  S2R R11, SR_CTAID.X ;  /* 0x00000000000b7919 */ /* 0x000e220000002500 */
[----:B------:R-:W0:Y:S01]  /*0020*/  LDCU UR4, c[0x0][0x360] ;  /* 0x00006c00ff0477ac */ /* 0x000e220008000800 */
[----:B------:R-:W1:Y:S01]  /*0030*/  S2R R9, SR_TID.X ;  /* 0x0000000000097919 */ /* 0x000e620000002100 */
[----:B------:R-:W2:Y:S01]  /*0040*/  LDCU UR5, c[0x0][0x390] ;  /* 0x00007200ff0577ac */ /* 0x000ea20008000800 */
[----:B------:R-:W3:Y:S01]  /*0050*/  LDCU.64 UR6, c[0x0][0x358] ;  /* 0x00006b00ff0677ac */ /* 0x000ee20008000a00 */
[----:B0-----:R-:W-:-:S04]  /*0060*/  IMAD R0, R11, UR4, RZ ;  /* 0x000000040b007c24 */ /* 0x001fc8000f8e02ff */
[----:B-1----:R-:W-:Y:S02]  /*0070*/  IMAD R7, R0, 0x2, R9 ;  /* 0x0000000200077824 */ /* 0x002fe400078e0209 */
[----:B------:R-:W-:-:S03]  /*0080*/  IMAD.U32 R0, RZ, RZ, UR4 ;  /* 0x00000004ff007e24 */ /* 0x000fc6000f8e00ff */
[C---:B--2---:R-:W-:Y:S02]  /*0090*/  ISETP.GE.U32.AND P0, PT, R7.reuse, UR5, PT ;  /* 0x0000000507007c0c */ /* 0x044fe4000bf06070 */
[----:B------:R-:W-:-:S04]  /*00a0*/  IADD3 R13, PT, PT, R7, R0, RZ ;  /* 0x00000000070d7210 */ /* 0x000fc80007ffe0ff */
[----:B------:R-:W-:-:S07]  /*00b0*/  ISETP.GE.U32.AND P1, PT, R13, UR5, PT ;  /* 0x000000050d007c0c */ /* 0x000fce000bf26070 */
[----:B------:R-:W0:Y:S08]  /*00c0*/  @!P0 LDC.64 R2, c[0x0][0x380] ;  /* 0x0000e000ff028b82 */ /* 0x000e300000000a00 */
[----:B------:R-:W1:Y:S01]  /*00d0*/  @!P1 LDC.64 R4, c[0x0][0x380] ;  /* 0x0000e000ff049b82 */ /* 0x000e620000000a00 */
[----:B0-----:R-:W-:-:S06]  /*00e0*/  @!P0 IMAD.WIDE.U32 R2, R7, 0x4, R2 ;  /* 0x0000000407028825 */ /* 0x001fcc00078e0002 */
[----:B---3--:R-:W2:Y:S01]  /*00f0*/  @!P0 LDG.E R2, desc[UR6][R2.64] ;  /* 0x0000000602028981 */ /* 0x008ea2000c1e1900 */
[----:B-1----:R-:W-:-:S06]  /*0100*/  @!P1 IMAD.WIDE.U32 R4, R13, 0x4, R4 ;  /* 0x000000040d049825 */ /* 0x002fcc00078e0004 */
[----:B------:R-:W3:Y:S01]  /*0110*/  @!P1 LDG.E R5, desc[UR6][R4.64] ;  /* 0x0000000604059981 */ /* 0x000ee2000c1e1900 */
[----:B------:R-:W0:Y:S01]  /*0120*/  S2UR UR5, SR_CgaCtaId ;  /* 0x00000000000579c3 */ /* 0x000e220000008800 */
[----:B------:R-:W-:Y:S01]  /*0130*/  IMAD.MOV.U32 R6, RZ, RZ, RZ ;  /* 0x000000ffff067224 */ /* 0x000fe200078e00ff */
[----:B------:R-:W-:Y:S02]  /*0140*/  UMOV UR4, 0x400 ;  /* 0x0000040000047882 */ /* 0x000fe40000000000 */
[----:B0-----:R-:W-:-:S06]  /*0150*/  ULEA UR4, UR5, UR4, 0x18 ;  /* 0x0000000405047291 */ /* 0x001fcc000f8ec0ff */
[----:B------:R-:W-:Y:S01]  /*0160*/  LEA R7, R9, UR4, 0x2 ;  /* 0x0000000409077c11 */ /* 0x000fe2000f8e10ff */
[----:B--2---:R-:W-:Y:S01]  /*0170*/  @!P0 FADD R6, RZ, R2 ;  /* 0x00000002ff068221 */ /* 0x004fe20000000000 */
[----:B------:R-:W-:-:S03]  /*0180*/  ISETP.GE.U32.AND P0, PT, R0, 0x2, PT ;  /* 0x000000020000780c */ /* 0x000fc60003f06070 */
[----:B---3--:R-:W-:Y:S01]  /*0190*/  @!P1 FADD R6, R6, R5 ;  /* 0x0000000506069221 */ /* 0x008fe20000000000 */
[----:B------:R-:W-:-:S04]  /*01a0*/  ISETP.NE.AND P1, PT, R9, RZ, PT ;  /* 0x000000ff0900720c */ /* 0x000fc80003f25270 */
[----:B------:R0:W-:Y:S01]  /*01b0*/  STS [R7], R6 ;  /* 0x0000000607007388 */ /* 0x0001e20000000800 */
[----:B------:R-:W-:Y:S06]  /*01c0*/  BAR.SYNC.DEFER_BLOCKING 0x0 ;  /* 0x0000000000007b1d */ /* 0x000fec0000010000 */
[----:B------:R-:W-:Y:S05]  /*01d0*/  @!P0 BRA `(.L_x_0) ;  /* 0x00000000002c8947 */ /* 0x000fea0003800000 */
.L_x_1:
[----:B0-----:R-:W-:-:S04]  /*01e0*/  SHF.R.U32.HI R6, RZ, 0x1, R0 ;  /* 0x00000001ff067819 */ /* 0x001fc80000011600 */
[----:B------:R-:W-:-:S13]  /*01f0*/  ISETP.GE.U32.AND P0, PT, R9, R6, PT ;  /* 0x000000060900720c */ /* 0x000fda0003f06070 */
[----:B------:R-:W-:Y:S01]  /*0200*/  @!P0 LEA R2, R6, R7, 0x2 ;  /* 0x0000000706028211 */ /* 0x000fe200078e10ff */
[----:B------:R-:W-:Y:S05]  /*0210*/  @!P0 LDS R3, [R7] ;  /* 0x0000000007038984 */ /* 0x000fea0000000800 */
[----:B------:R-:W0:Y:S02]  /*0220*/  @!P0 LDS R2, [R2] ;  /* 0x0000000002028984 */ /* 0x000e240000000800 */
[----:B0-----:R-:W-:-:S05]  /*0230*/  @!P0 FADD R4, R2, R3 ;  /* 0x0000000302048221 */ /* 0x001fca0000000000 */
[----:B------:R1:W-:Y:S01]  /*0240*/  @!P0 STS [R7], R4 ;  /* 0x0000000407008388 */ /* 0x0003e20000000800 */
[----:B------:R-:W-:Y:S01]  /*0250*/  BAR.SYNC.DEFER_BLOCKING 0x0 ;  /* 0x0000000000007b1d */ /* 0x000fe20000010000 */
[----:B------:R-:W-:Y:S02]  /*0260*/  ISETP.GT.U32.AND P0, PT, R0, 0x3, PT ;  /* 0x000000030000780c */ /* 0x000fe40003f04070 */
[----:B------:R-:W-:-:S11]  /*0270*/  MOV R0, R6 ;  /* 0x0000000600007202 */ /* 0x000fd60000000f00 */
[----:B-1----:R-:W-:Y:S05]  /*0280*/  @P0 BRA `(.L_x_1) ;  /* 0xfffffffc00d40947 */ /* 0x002fea000383ffff */
.L_x_0:
[----:B------:R-:W-:Y:S05]  /*0290*/  @P1 EXIT ;  /* 0x000000000000194d */ /* 0x000fea0003800000 */
[----:B------:R-:W1:Y:S01]  /*02a0*/  S2UR UR5, SR_CgaCtaId ;  /* 0x00000000000579c3 */ /* 0x000e620000008800 */
[----:B------:R-:W-:-:S07]  /*02b0*/  UMOV UR4, 0x400 ;  /* 0x0000040000047882 */ /* 0x000fce0000000000 */
[----:B------:R-:W2:Y:S01]  /*02c0*/  LDC.64 R2, c[0x0][0x388] ;  /* 0x0000e200ff027b82 */ /* 0x000ea20000000a00 */
[----:B-1----:R-:W-:Y:S01]  /*02d0*/  ULEA UR4, UR5, UR4, 0x18 ;  /* 0x0000000405047291 */ /* 0x002fe2000f8ec0ff */
[----:B--2---:R-:W-:-:S08]  /*02e0*/  IMAD.WIDE.U32 R2, R11, 0x4, R2 ;  /* 0x000000040b027825 */ /* 0x004fd000078e0002 */
[----:B------:R-:W1:Y:S04]  /*02f0*/  LDS R5, [UR4] ;  /* 0x00000004ff057984 */ /* 0x000e680008000800 */
[----:B-1----:R-:W-:Y:S01]  /*0300*/  STG.E desc[UR6][R2.64], R5 ;  /* 0x0000000502007986 */ /* 0x002fe2000c101906 */
[----:B------:R-:W-:Y:S05]  /*0310*/  EXIT ;  /* 0x000000000000794d */ /* 0x000fea0003800000 */
.L_x_2:
[----:B------:R-:W-:-:S00]  /*0320*/  BRA `(.L_x_2) ;  /* 0xfffffffc00fc7947 */ /* 0x000fc0000383ffff */
[----:B------:R-:W-:-:S00]  /*0330*/  NOP ;  /* 0x0000000000007918 */ /* 0x000fc00000000000 */
        /* <DEDUP_REMOVED lines=12> */
.L_x_3:


//--------------------- .nv.shared._Z17vector_sum_kernelPKfPfi --------------------------
	.section	.nv.shared._Z17vector_sum_kernelPKfPfi,"aw",@nobits
	.sectionflags	@""
	.align	4
.nv.shared._Z17vector_sum_kernelPKfPfi:
	.zero		2048


//--------------------- .nv.shared.reserved.0     --------------------------
	.section	.nv.shared.reserved.0,"aw",@nobits
	.weak		__nv_reservedSMEM_offset_0_alias
	.size		__nv_reservedSMEM_offset_0_alias, 0, 64
	.other		__nv_reservedSMEM_offset_0_alias,@"STO_CUDA_RESERVED_SHARED STV_DEFAULT"
__nv_reservedSMEM_offset_0_alias:
	.zero		0
	.zero		64


//--------------------- .nv.constant0._Z17vector_sum_kernelPKfPfi --------------------------
	.section	.nv.constant0._Z17vector_sum_kernelPKfPfi,"a",@progbits
	.sectionflags	@""
	.align	4
.nv.constant0._Z17vector_sum_kernelPKfPfi:
	.zero		916


//--------------------- SYMBOLS --------------------------

	.type		.nv.reservedSmem.offset0,@object
	.size		.nv.reservedSmem.offset0,0x4
	.type		.nv.reservedSmem.cap,@object
	.size		.nv.reservedSmem.cap,0x4
